//
// Generated by NVIDIA NVVM Compiler
//
// Compiler Build ID: CL-36424714
// Cuda compilation tools, release 13.0, V13.0.88
// Based on NVVM 20.0.0
//

.version 9.0
.target sm_100
.address_size 64

	// .globl	_Z6kernelP6uchar4ii
.const .align 8 .b8 constM[768];

.visible .entry _Z6kernelP6uchar4ii(
	.param .u64 .ptr .align 1 _Z6kernelP6uchar4ii_param_0,
	.param .u32 _Z6kernelP6uchar4ii_param_1,
	.param .u32 _Z6kernelP6uchar4ii_param_2
)
{
	.reg .pred 	%p<25>;
	.reg .b16 	%rs<27>;
	.reg .b32 	%r<41>;
	.reg .b64 	%rd<16>;
	.reg .b64 	%fd<100>;

	ld.param.u64 	%rd6, [_Z6kernelP6uchar4ii_param_0];
	ld.param.u32 	%r17, [_Z6kernelP6uchar4ii_param_1];
	ld.param.u32 	%r18, [_Z6kernelP6uchar4ii_param_2];
	mov.u32 	%r19, %ctaid.x;
	mov.u32 	%r1, %ntid.x;
	mov.u32 	%r20, %tid.x;
	mad.lo.s32 	%r36, %r19, %r1, %r20;
	setp.ge.s32 	%p1, %r36, %r17;
	setp.lt.s32 	%p2, %r18, 1;
	or.pred  	%p3, %p2, %p1;
	@%p3 bra 	$L__BB0_24;
	and.b32  	%r3, %r18, 3;
	and.b32  	%r4, %r18, 2147483644;
	and.b32  	%r5, %r18, 1;
	neg.s32 	%r6, %r4;
	mov.u32 	%r21, %nctaid.x;
	mul.lo.s32 	%r7, %r1, %r21;
	cvta.to.global.u64 	%rd1, %rd6;
	mov.u64 	%rd13, constM;
	add.s64 	%rd8, %rd13, 48;
$L__BB0_2:
	setp.lt.u32 	%p4, %r18, 4;
	mul.wide.s32 	%rd7, %r36, 4;
	add.s64 	%rd2, %rd1, %rd7;
	mov.f64 	%fd92, 0d4087E80000000000;
	mov.b32 	%r40, 0;
	@%p4 bra 	$L__BB0_13;
	.pragma "used_bytes_mask 7";
	ld.global.u32 	%r24, [%rd2];
	bfe.u32 	%r25, %r24, 0, 8;
	cvt.u16.u32 	%rs1, %r25;
	and.b16  	%rs2, %rs1, 255;
	bfe.u32 	%r26, %r24, 8, 8;
	cvt.u16.u32 	%rs3, %r26;
	and.b16  	%rs4, %rs3, 255;
	bfe.u32 	%r27, %r24, 16, 8;
	cvt.u16.u32 	%rs5, %r27;
	and.b16  	%rs6, %rs5, 255;
	cvt.rn.f64.u16 	%fd10, %rs2;
	cvt.rn.f64.u16 	%fd11, %rs4;
	cvt.rn.f64.u16 	%fd12, %rs6;
	mov.f64 	%fd92, 0d4087E80000000000;
	mov.b32 	%r38, 0;
	mov.u64 	%rd15, %rd8;
	mov.u32 	%r37, %r6;
$L__BB0_4:
	.pragma "nounroll";
	ld.const.f64 	%fd24, [%rd15+-48];
	sub.f64 	%fd25, %fd10, %fd24;
	ld.const.f64 	%fd26, [%rd15+-40];
	sub.f64 	%fd27, %fd11, %fd26;
	mul.f64 	%fd28, %fd27, %fd27;
	fma.rn.f64 	%fd29, %fd25, %fd25, %fd28;
	ld.const.f64 	%fd30, [%rd15+-32];
	sub.f64 	%fd31, %fd12, %fd30;
	fma.rn.f64 	%fd32, %fd31, %fd31, %fd29;
	neg.f64 	%fd2, %fd32;
	setp.geu.f64 	%p5, %fd92, %fd2;
	setp.ne.s32 	%p6, %r38, 0;
	and.pred  	%p7, %p6, %p5;
	@%p7 bra 	$L__BB0_6;
	st.global.u8 	[%rd2+3], %r38;
	mov.f64 	%fd92, %fd2;
$L__BB0_6:
	ld.const.f64 	%fd33, [%rd15+-24];
	sub.f64 	%fd34, %fd10, %fd33;
	ld.const.f64 	%fd35, [%rd15+-16];
	sub.f64 	%fd36, %fd11, %fd35;
	mul.f64 	%fd37, %fd36, %fd36;
	fma.rn.f64 	%fd38, %fd34, %fd34, %fd37;
	ld.const.f64 	%fd39, [%rd15+-8];
	sub.f64 	%fd40, %fd12, %fd39;
	fma.rn.f64 	%fd41, %fd40, %fd40, %fd38;
	neg.f64 	%fd4, %fd41;
	setp.geu.f64 	%p8, %fd92, %fd4;
	@%p8 bra 	$L__BB0_8;
	cvt.u16.u32 	%rs7, %r38;
	add.s16 	%rs8, %rs7, 1;
	st.global.u8 	[%rd2+3], %rs8;
	mov.f64 	%fd92, %fd4;
$L__BB0_8:
	ld.const.f64 	%fd42, [%rd15];
	sub.f64 	%fd43, %fd10, %fd42;
	ld.const.f64 	%fd44, [%rd15+8];
	sub.f64 	%fd45, %fd11, %fd44;
	mul.f64 	%fd46, %fd45, %fd45;
	fma.rn.f64 	%fd47, %fd43, %fd43, %fd46;
	ld.const.f64 	%fd48, [%rd15+16];
	sub.f64 	%fd49, %fd12, %fd48;
	fma.rn.f64 	%fd50, %fd49, %fd49, %fd47;
	neg.f64 	%fd6, %fd50;
	setp.geu.f64 	%p9, %fd92, %fd6;
	@%p9 bra 	$L__BB0_10;
	cvt.u16.u32 	%rs9, %r38;
	add.s16 	%rs10, %rs9, 2;
	st.global.u8 	[%rd2+3], %rs10;
	mov.f64 	%fd92, %fd6;
$L__BB0_10:
	ld.const.f64 	%fd51, [%rd15+24];
	sub.f64 	%fd52, %fd10, %fd51;
	ld.const.f64 	%fd53, [%rd15+32];
	sub.f64 	%fd54, %fd11, %fd53;
	mul.f64 	%fd55, %fd54, %fd54;
	fma.rn.f64 	%fd56, %fd52, %fd52, %fd55;
	ld.const.f64 	%fd57, [%rd15+40];
	sub.f64 	%fd58, %fd12, %fd57;
	fma.rn.f64 	%fd59, %fd58, %fd58, %fd56;
	neg.f64 	%fd8, %fd59;
	setp.geu.f64 	%p10, %fd92, %fd8;
	@%p10 bra 	$L__BB0_12;
	cvt.u16.u32 	%rs11, %r38;
	add.s16 	%rs12, %rs11, 3;
	st.global.u8 	[%rd2+3], %rs12;
	mov.f64 	%fd92, %fd8;
$L__BB0_12:
	add.s32 	%r38, %r38, 4;
	add.s32 	%r37, %r37, 4;
	add.s64 	%rd15, %rd15, 96;
	setp.eq.s32 	%p11, %r37, 0;
	mov.u32 	%r40, %r4;
	@%p11 bra 	$L__BB0_13;
	bra.uni 	$L__BB0_4;
$L__BB0_13:
	setp.eq.s32 	%p12, %r3, 0;
	@%p12 bra 	$L__BB0_23;
	setp.eq.s32 	%p13, %r3, 1;
	@%p13 bra 	$L__BB0_20;
	.pragma "used_bytes_mask 7";
	ld.global.u32 	%r28, [%rd2];
	bfe.u32 	%r29, %r28, 0, 8;
	cvt.u16.u32 	%rs13, %r29;
	and.b16  	%rs14, %rs13, 255;
	bfe.u32 	%r30, %r28, 8, 8;
	cvt.u16.u32 	%rs15, %r30;
	and.b16  	%rs16, %rs15, 255;
	bfe.u32 	%r31, %r28, 16, 8;
	cvt.u16.u32 	%rs17, %r31;
	and.b16  	%rs18, %rs17, 255;
	cvt.rn.f64.u16 	%fd14, %rs14;
	mul.wide.u32 	%rd10, %r40, 24;
	add.s64 	%rd5, %rd13, %rd10;
	ld.const.f64 	%fd60, [%rd5];
	sub.f64 	%fd61, %fd14, %fd60;
	cvt.rn.f64.u16 	%fd15, %rs16;
	ld.const.f64 	%fd62, [%rd5+8];
	sub.f64 	%fd63, %fd15, %fd62;
	mul.f64 	%fd64, %fd63, %fd63;
	fma.rn.f64 	%fd65, %fd61, %fd61, %fd64;
	cvt.rn.f64.u16 	%fd16, %rs18;
	ld.const.f64 	%fd66, [%rd5+16];
	sub.f64 	%fd67, %fd16, %fd66;
	fma.rn.f64 	%fd68, %fd67, %fd67, %fd65;
	neg.f64 	%fd17, %fd68;
	setp.geu.f64 	%p14, %fd92, %fd17;
	setp.ne.s32 	%p15, %r40, 0;
	and.pred  	%p16, %p15, %p14;
	@%p16 bra 	$L__BB0_17;
	st.global.u8 	[%rd2+3], %r40;
	mov.f64 	%fd92, %fd17;
$L__BB0_17:
	ld.const.f64 	%fd69, [%rd5+24];
	sub.f64 	%fd70, %fd14, %fd69;
	ld.const.f64 	%fd71, [%rd5+32];
	sub.f64 	%fd72, %fd15, %fd71;
	mul.f64 	%fd73, %fd72, %fd72;
	fma.rn.f64 	%fd74, %fd70, %fd70, %fd73;
	ld.const.f64 	%fd75, [%rd5+40];
	sub.f64 	%fd76, %fd16, %fd75;
	fma.rn.f64 	%fd77, %fd76, %fd76, %fd74;
	neg.f64 	%fd19, %fd77;
	setp.geu.f64 	%p17, %fd92, %fd19;
	@%p17 bra 	$L__BB0_19;
	cvt.u16.u32 	%rs19, %r40;
	add.s16 	%rs20, %rs19, 1;
	st.global.u8 	[%rd2+3], %rs20;
	mov.f64 	%fd92, %fd19;
$L__BB0_19:
	add.s32 	%r40, %r40, 2;
$L__BB0_20:
	setp.eq.s32 	%p18, %r5, 0;
	@%p18 bra 	$L__BB0_23;
	.pragma "used_bytes_mask 7";
	ld.global.u32 	%r32, [%rd2];
	bfe.u32 	%r33, %r32, 0, 8;
	cvt.u16.u32 	%rs21, %r33;
	and.b16  	%rs22, %rs21, 255;
	bfe.u32 	%r34, %r32, 8, 8;
	cvt.u16.u32 	%rs23, %r34;
	and.b16  	%rs24, %rs23, 255;
	bfe.u32 	%r35, %r32, 16, 8;
	cvt.u16.u32 	%rs25, %r35;
	and.b16  	%rs26, %rs25, 255;
	cvt.rn.f64.u16 	%fd78, %rs22;
	mul.wide.u32 	%rd12, %r40, 24;
	add.s64 	%rd14, %rd13, %rd12;
	ld.const.f64 	%fd79, [%rd14];
	sub.f64 	%fd80, %fd78, %fd79;
	cvt.rn.f64.u16 	%fd81, %rs24;
	ld.const.f64 	%fd82, [%rd14+8];
	sub.f64 	%fd83, %fd81, %fd82;
	mul.f64 	%fd84, %fd83, %fd83;
	fma.rn.f64 	%fd85, %fd80, %fd80, %fd84;
	cvt.rn.f64.u16 	%fd86, %rs26;
	ld.const.f64 	%fd87, [%rd14+16];
	sub.f64 	%fd88, %fd86, %fd87;
	fma.rn.f64 	%fd89, %fd88, %fd88, %fd85;
	neg.f64 	%fd90, %fd89;
	setp.geu.f64 	%p19, %fd92, %fd90;
	setp.ne.s32 	%p20, %r40, 0;
	and.pred  	%p21, %p20, %p19;
	@%p21 bra 	$L__BB0_23;
	st.global.u8 	[%rd2+3], %r40;
$L__BB0_23:
	setp.ne.s32 	%p22, %r18, 0;
	add.s32 	%r36, %r36, %r7;
	setp.lt.s32 	%p23, %r36, %r17;
	and.pred  	%p24, %p22, %p23;
	@%p24 bra 	$L__BB0_2;
$L__BB0_24:
	ret;

}


// ===== COMPILED SASS (sm_100) =====

	.target	sm_100

	.elftype	@"ET_EXEC"


//--------------------- .note.nv.tkinfo           --------------------------
	.section	.note.nv.tkinfo,"",@"SHT_NOTE"
	.sectionflags	@"SHF_NOTE_NV_TKINFO"
	.tkinfo
        /*0018*/ 	.word	0x00000002
        /*0030*/ 	.string	""
        /*0030*/ 	.string	"ptxas"
        /*0030*/ 	.string	"Cuda compilation tools, release 13.0, V13.0.88"
        /*0030*/ 	.string	"Build cuda_13.0.r13.0/compiler.36424714_0"
        /*0030*/ 	.string	"-arch sm_100 -m 64 "



//--------------------- .note.nv.cuinfo           --------------------------
	.section	.note.nv.cuinfo,"",@"SHT_NOTE"
	.sectionflags	@"SHF_NOTE_NV_CUINFO"
        /*0018*/ 	.short	0x0002
        /*001a*/ 	.short	0x0064
        /*001c*/ 	.short	0x0082
	.zero		2


//--------------------- .nv.info                  --------------------------
	.section	.nv.info,"",@"SHT_CUDA_INFO"
	.align	4


	//----- nvinfo : EIATTR_REGCOUNT
	.align		4
        /*0000*/ 	.byte	0x04, 0x2f
        /*0002*/ 	.short	(.L_2 - .L_1)
	.align		4
.L_1:
        /*0004*/ 	.word	index@(_Z6kernelP6uchar4ii)
        /*0008*/ 	.word	0x0000001e


	//----- nvinfo : EIATTR_FRAME_SIZE
	.align		4
.L_2:
        /*000c*/ 	.byte	0x04, 0x11
        /*000e*/ 	.short	(.L_4 - .L_3)
	.align		4
.L_3:
        /*0010*/ 	.word	index@(_Z6kernelP6uchar4ii)
        /*0014*/ 	.word	0x00000000


	//----- nvinfo : EIATTR_MIN_STACK_SIZE
	.align		4
.L_4:
        /*0018*/ 	.byte	0x04, 0x12
        /*001a*/ 	.short	(.L_6 - .L_5)
	.align		4
.L_5:
        /*001c*/ 	.word	index@(_Z6kernelP6uchar4ii)
        /*0020*/ 	.word	0x00000000
.L_6:


//--------------------- .nv.compat                --------------------------
	.section	.nv.compat,"",@"SHT_CUDA_COMPAT_INFO"
	.align	4
        /*0000*/ 	.byte	0x02, 0x09, 0x00, 0x00, 0x02, 0x02, 0x01, 0x00, 0x02, 0x05, 0x05, 0x00, 0x03, 0x07, 0x01, 0x01
        /*0010*/ 	.byte	0x02, 0x03, 0x00, 0x00, 0x02, 0x06, 0x01, 0x00, 0x04, 0x0b, 0x08, 0x00, 0x01, 0x00, 0x00, 0x00
        /*0020*/ 	.byte	0x00, 0x00, 0x00, 0x00


//--------------------- .nv.info._Z6kernelP6uchar4ii --------------------------
	.section	.nv.info._Z6kernelP6uchar4ii,"",@"SHT_CUDA_INFO"
	.sectionflags	@""
	.align	4


	//----- nvinfo : EIATTR_CUDA_API_VERSION
	.align		4
        /*0000*/ 	.byte	0x04, 0x37
        /*0002*/ 	.short	(.L_8 - .L_7)
.L_7:
        /*0004*/ 	.word	0x00000082


	//----- nvinfo : EIATTR_KPARAM_INFO
	.align		4
.L_8:
        /*0008*/ 	.byte	0x04, 0x17
        /*000a*/ 	.short	(.L_10 - .L_9)
.L_9:
        /*000c*/ 	.word	0x00000000
        /*0010*/ 	.short	0x0002
        /*0012*/ 	.short	0x000c
        /*0014*/ 	.byte	0x00, 0xf0, 0x11, 0x00


	//----- nvinfo : EIATTR_KPARAM_INFO
	.align		4
.L_10:
        /*0018*/ 	.byte	0x04, 0x17
        /*001a*/ 	.short	(.L_12 - .L_11)
.L_11:
        /*001c*/ 	.word	0x00000000
        /*0020*/ 	.short	0x0001
        /*0022*/ 	.short	0x0008
        /*0024*/ 	.byte	0x00, 0xf0, 0x11, 0x00


	//----- nvinfo : EIATTR_KPARAM_INFO
	.align		4
.L_12:
        /*0028*/ 	.byte	0x04, 0x17
        /*002a*/ 	.short	(.L_14 - .L_13)
.L_13:
        /*002c*/ 	.word	0x00000000
        /*0030*/ 	.short	0x0000
        /*0032*/ 	.short	0x0000
        /*0034*/ 	.byte	0x00, 0xf5, 0x21, 0x00


	//----- nvinfo : EIATTR_SPARSE_MMA_MASK
	.align		4
.L_14:
        /*0038*/ 	.byte	0x03, 0x50
        /*003a*/ 	.short	0x0000


	//----- nvinfo : EIATTR_MAXREG_COUNT
	.align		4
        /*003c*/ 	.byte	0x03, 0x1b
        /*003e*/ 	.short	0x00ff


	//----- nvinfo : EIATTR_MERCURY_ISA_VERSION
	.align		4
        /*0040*/ 	.byte	0x03, 0x5f
        /*0042*/ 	.short	0x0101


	//----- nvinfo : EIATTR_UNUSED_LOAD_BYTE_OFFSET
	.align		4
        /*0044*/ 	.byte	0x04, 0x44
        /*0046*/ 	.short	(.L_16 - .L_15)


	//   ....[0]....
.L_15:
        /*0048*/ 	.word	0x00000160
        /*004c*/ 	.word	0x00000007


	//   ....[1]....
        /*0050*/ 	.word	0x000008d0
        /*0054*/ 	.word	0x00000007


	//   ....[2]....
        /*0058*/ 	.word	0x00000ae0
        /*005c*/ 	.word	0x00000007


	//----- nvinfo : EIATTR_VRC_CTA_INIT_COUNT
	.align		4
.L_16:
        /*0060*/ 	.byte	0x02, 0x4a
	.zero		1
	.zero		1


	//----- nvinfo : EIATTR_EXIT_INSTR_OFFSETS
	.align		4
        /*0064*/ 	.byte	0x04, 0x1c
        /*0066*/ 	.short	(.L_18 - .L_17)


	//   ....[0]....
.L_17:
        /*0068*/ 	.word	0x00000080


	//   ....[1]....
        /*006c*/ 	.word	0x00000c40


	//----- nvinfo : EIATTR_CRS_STACK_SIZE
	.align		4
.L_18:
        /*0070*/ 	.byte	0x04, 0x1e
        /*0072*/ 	.short	(.L_20 - .L_19)
.L_19:
        /*0074*/ 	.word	0x00000000


	//----- nvinfo : EIATTR_CBANK_PARAM_SIZE
	.align		4
.L_20:
        /*0078*/ 	.byte	0x03, 0x19
        /*007a*/ 	.short	0x0010


	//----- nvinfo : EIATTR_PARAM_CBANK
	.align		4
        /*007c*/ 	.byte	0x04, 0x0a
        /*007e*/ 	.short	(.L_22 - .L_21)
	.align		4
.L_21:
        /*0080*/ 	.word	index@(.nv.constant0._Z6kernelP6uchar4ii)
        /*0084*/ 	.short	0x0380
        /*0086*/ 	.short	0x0010


	//----- nvinfo : EIATTR_SW_WAR
	.align		4
.L_22:
        /*0088*/ 	.byte	0x04, 0x36
        /*008a*/ 	.short	(.L_24 - .L_23)
.L_23:
        /*008c*/ 	.word	0x00000008
.L_24:


//--------------------- .nv.callgraph             --------------------------
	.section	.nv.callgraph,"",@"SHT_CUDA_CALLGRAPH"
	.align	4
	.sectionentsize	8
	.align		4
        /*0000*/ 	.word	0x00000000
	.align		4
        /*0004*/ 	.word	0xffffffff
	.align		4
        /*0008*/ 	.word	0x00000000
	.align		4
        /*000c*/ 	.word	0xfffffffe
	.align		4
        /*0010*/ 	.word	0x00000000
	.align		4
        /*0014*/ 	.word	0xfffffffd
	.align		4
        /*0018*/ 	.word	0x00000000
	.align		4
        /*001c*/ 	.word	0xfffffffc


//--------------------- .nv.constant3             --------------------------
	.section	.nv.constant3,"a",@progbits
	.align	8
.nv.constant3:
	.type		constM,@object
	.size		constM,(.L_0 - constM)
constM:
	.zero		768
.L_0:


//--------------------- .text._Z6kernelP6uchar4ii --------------------------
	.section	.text._Z6kernelP6uchar4ii,"ax",@progbits
	.align	128
        .global         _Z6kernelP6uchar4ii
        .type           _Z6kernelP6uchar4ii,@function
        .size           _Z6kernelP6uchar4ii,(.L_x_6 - _Z6kernelP6uchar4ii)
        .other          _Z6kernelP6uchar4ii,@"STO_CUDA_ENTRY STV_DEFAULT"
_Z6kernelP6uchar4ii:
.text._Z6kernelP6uchar4ii:
[----:B------:R-:W-:Y:S01]  /*0000*/  LDC R1, c[0x0][0x37c] ;  /* 0x0000df00ff017b82 */ /* 0x000fe20000000800 */
[----:B------:R-:W0:Y:S07]  /*0010*/  S2R R3, SR_TID.X ;  /* 0x0000000000037919 */ /* 0x000e2e0000002100 */
[----:B------:R-:W0:Y:S08]  /*0020*/  S2UR UR4, SR_CTAID.X ;  /* 0x00000000000479c3 */ /* 0x000e300000002500 */
[----:B------:R-:W0:Y:S08]  /*0030*/  LDC R4, c[0x0][0x360] ;  /* 0x0000d800ff047b82 */ /* 0x000e300000000800 */
[----:B------:R-:W1:Y:S01]  /*0040*/  LDC.64 R6, c[0x0][0x388] ;  /* 0x0000e200ff067b82 */ /* 0x000e620000000a00 */
[----:B0-----:R-:W-:-:S05]  /*0050*/  IMAD R3, R4, UR4, R3 ;  /* 0x0000000404037c24 */ /* 0x001fca000f8e0203 */
[----:B-1----:R-:W-:-:S04]  /*0060*/  ISETP.GE.AND P0, PT, R3, R6, PT ;  /* 0x000000060300720c */ /* 0x002fc80003f06270 */
[----:B------:R-:W-:-:S13]  /*0070*/  ISETP.LT.OR P0, PT, R7, 0x1, P0 ;  /* 0x000000010700780c */ /* 0x000fda0000701670 */
[----:B------:R-:W-:Y:S05]  /*0080*/  @P0 EXIT ;  /* 0x000000000000094d */ /* 0x000fea0003800000 */
[----:B------:R-:W0:Y:S01]  /*0090*/  LDCU UR4, c[0x0][0x370] ;  /* 0x00006e00ff0477ac */ /* 0x000e220008000800 */
[C---:B------:R-:W-:Y:S02]  /*00a0*/  LOP3.LUT R0, R7.reuse, 0x3, RZ, 0xc0, !PT ;  /* 0x0000000307007812 */ /* 0x040fe400078ec0ff */
[----:B------:R-:W-:Y:S01]  /*00b0*/  LOP3.LUT R2, R7, 0x7ffffffc, RZ, 0xc0, !PT ;  /* 0x7ffffffc07027812 */ /* 0x000fe200078ec0ff */
[----:B------:R-:W1:Y:S01]  /*00c0*/  LDCU.64 UR6, c[0x0][0x358] ;  /* 0x00006b00ff0677ac */ /* 0x000e620008000a00 */
[----:B0-----:R-:W-:-:S07]  /*00d0*/  IMAD R4, R4, UR4, RZ ;  /* 0x0000000404047c24 */ /* 0x001fce000f8e02ff */
.L_x_4:
[----:B0-----:R-:W0:Y:S01]  /*00e0*/  LDCU UR4, c[0x0][0x38c] ;  /* 0x00007180ff0477ac */ /* 0x001e220008000800 */
[----:B--234-:R-:W2:Y:S01]  /*00f0*/  LDC.64 R8, c[0x0][0x380] ;  /* 0x0000e000ff087b82 */ /* 0x01cea20000000a00 */
[----:B------:R-:W-:Y:S02]  /*0100*/  IMAD.MOV.U32 R5, RZ, RZ, RZ ;  /* 0x000000ffff057224 */ /* 0x000fe400078e00ff */
[----:B------:R-:W-:Y:S02]  /*0110*/  IMAD.MOV.U32 R6, RZ, RZ, 0x0 ;  /* 0x00000000ff067424 */ /* 0x000fe400078e00ff */
[----:B------:R-:W-:Y:S01]  /*0120*/  IMAD.MOV.U32 R7, RZ, RZ, 0x4087e800 ;  /* 0x4087e800ff077424 */ /* 0x000fe200078e00ff */
[----:B0-----:R-:W-:Y:S01]  /*0130*/  UISETP.GE.U32.AND UP0, UPT, UR4, 0x4, UPT ;  /* 0x000000040400788c */ /* 0x001fe2000bf06070 */
[----:B--2---:R-:W-:-:S08]  /*0140*/  IMAD.WIDE R8, R3, 0x4, R8 ;  /* 0x0000000403087825 */ /* 0x004fd000078e0208 */
[----:B------:R-:W-:Y:S05]  /*0150*/  BRA.U !UP0, `(.L_x_0) ;  /* 0x0000000508c47547 */ /* 0x000fea000b800000 */
[----:B-1----:R-:W2:Y:S01]  /*0160*/  LDG.E R5, desc[UR6][R8.64] ;  /* 0x0000000608057981 */ /* 0x002ea2000c1e1900 */
[----:B------:R-:W0:Y:S01]  /*0170*/  LDCU.128 UR8, c[0x3][URZ] ;  /* 0x00c00000ff0877ac */ /* 0x000e220008000c00 */
[----:B------:R-:W-:Y:S02]  /*0180*/  IADD3 R25, PT, PT, -R2, 0x4, RZ ;  /* 0x0000000402197810 */ /* 0x000fe40007ffe1ff */
[----:B------:R3:W-:Y:S01]  /*0190*/  STG.E.U8 desc[UR6][R8.64+0x3], RZ ;  /* 0x000003ff08007986 */ /* 0x0007e2000c101106 */
[----:B------:R-:W1:Y:S01]  /*01a0*/  LDCU.128 UR16, c[0x3][0x20] ;  /* 0x00c00400ff1077ac */ /* 0x000e620008000c00 */
[----:B------:R-:W4:Y:S01]  /*01b0*/  LDCU.128 UR12, c[0x3][0x10] ;  /* 0x00c00200ff0c77ac */ /* 0x000f220008000c00 */
[----:B------:R-:W5:Y:S01]  /*01c0*/  LDCU.64 UR4, c[0x3][0x40] ;  /* 0x00c00800ff0477ac */ /* 0x000f620008000a00 */
[----:B--2---:R-:W0:Y:S08]  /*01d0*/  I2F.F64.U8 R10, R5.B1 ;  /* 0x10000005000a7312 */ /* 0x004e300000001800 */
[----:B------:R-:W2:Y:S01]  /*01e0*/  I2F.F64.U8 R12, R5 ;  /* 0x00000005000c7312 */ /* 0x000ea20000001800 */
[----:B0-----:R-:W-:-:S07]  /*01f0*/  DADD R18, R10, -UR10 ;  /* 0x8000000a0a127e29 */ /* 0x001fce0008000000 */
[----:B------:R0:W3:Y:S01]  /*0200*/  I2F.F64.U8 R14, R5.B2 ;  /* 0x20000005000e7312 */ /* 0x0000e20000001800 */
[----:B-1----:R-:W-:Y:S02]  /*0210*/  DADD R20, R10, -UR16 ;  /* 0x800000100a147e29 */ /* 0x002fe40008000000 */
[----:B--2---:R-:W-:Y:S01]  /*0220*/  DADD R16, R12, -UR8 ;  /* 0x800000080c107e29 */ /* 0x004fe20008000000 */
[----:B------:R-:W1:Y:S01]  /*0230*/  LDCU.128 UR8, c[0x3][0x30] ;  /* 0x00c00600ff0877ac */ /* 0x000e620008000c00 */
[----:B------:R-:W-:Y:S01]  /*0240*/  DMUL R18, R18, R18 ;  /* 0x0000001212127228 */ /* 0x000fe20000000000 */
[----:B0-----:R-:W-:Y:S01]  /*0250*/  MOV R5, R2 ;  /* 0x0000000200057202 */ /* 0x001fe20000000f00 */
[----:B----4-:R-:W-:Y:S02]  /*0260*/  DADD R6, R12, -UR14 ;  /* 0x8000000e0c067e29 */ /* 0x010fe40008000000 */
[----:B------:R-:W-:Y:S02]  /*0270*/  DMUL R20, R20, R20 ;  /* 0x0000001414147228 */ /* 0x000fe40000000000 */
[----:B---3--:R-:W-:-:S02]  /*0280*/  DADD R22, R14, -UR18 ;  /* 0x800000120e167e29 */ /* 0x008fc40008000000 */
[----:B------:R-:W-:Y:S02]  /*0290*/  DFMA R16, R16, R16, R18 ;  /* 0x000000101010722b */ /* 0x000fe40000000012 */
[----:B------:R-:W-:Y:S01]  /*02a0*/  DADD R18, R14, -UR12 ;  /* 0x8000000c0e127e29 */ /* 0x000fe20008000000 */
[----:B------:R-:W0:Y:S01]  /*02b0*/  LDCU.128 UR12, c[0x3][0x50] ;  /* 0x00c00a00ff0c77ac */ /* 0x000e220008000c00 */
[----:B------:R-:W-:Y:S02]  /*02c0*/  DFMA R20, R6, R6, R20 ;  /* 0x000000060614722b */ /* 0x000fe40000000014 */
[----:B-1----:R-:W-:-:S04]  /*02d0*/  DADD R6, R10, -UR10 ;  /* 0x8000000a0a067e29 */ /* 0x002fc80008000000 */
[----:B------:R-:W-:Y:S02]  /*02e0*/  DFMA R18, R18, R18, R16 ;  /* 0x000000121212722b */ /* 0x000fe40000000010 */
[----:B------:R-:W-:Y:S02]  /*02f0*/  DFMA R16, R22, R22, R20 ;  /* 0x000000161610722b */ /* 0x000fe40000000014 */
[----:B------:R-:W-:Y:S01]  /*0300*/  DADD R20, R12, -UR8 ;  /* 0x800000080c147e29 */ /* 0x000fe20008000000 */
[----:B------:R-:W1:Y:S01]  /*0310*/  LDCU.64 UR8, c[0x3][0x48] ;  /* 0x00c00900ff0877ac */ /* 0x000e620008000a00 */
[----:B------:R-:W-:Y:S02]  /*0320*/  DMUL R6, R6, R6 ;  /* 0x0000000606067228 */ /* 0x000fe40000000000 */
[----:B-----5:R-:W-:Y:S02]  /*0330*/  DADD R22, R14, -UR4 ;  /* 0x800000040e167e29 */ /* 0x020fe40008000000 */
[----:B------:R-:W-:-:S04]  /*0340*/  DSETP.GEU.AND P0, PT, -R18, -R16, PT ;  /* 0x800000101200722a */ /* 0x000fc80003f0e100 */
[----:B------:R-:W-:Y:S02]  /*0350*/  DFMA R20, R20, R20, R6 ;  /* 0x000000141414722b */ /* 0x000fe40000000006 */
[----:B------:R-:W-:Y:S02]  /*0360*/  DADD R6, -RZ, -R18 ;  /* 0x00000000ff067229 */ /* 0x000fe40000000912 */
[----:B0-----:R-:W-:-:S04]  /*0370*/  DADD R18, R10, -UR12 ;  /* 0x8000000c0a127e29 */ /* 0x001fc80008000000 */
[----:B------:R-:W-:Y:S02]  /*0380*/  DFMA R20, R22, R22, R20 ;  /* 0x000000161614722b */ /* 0x000fe40000000014 */
[----:B------:R-:W-:Y:S02]  /*0390*/  @!P0 DADD R6, -RZ, -R16 ;  /* 0x00000000ff068229 */ /* 0x000fe40000000910 */
[----:B-1----:R-:W-:Y:S02]  /*03a0*/  DADD R16, R12, -UR8 ;  /* 0x800000080c107e29 */ /* 0x002fe40008000000 */
[----:B------:R-:W-:Y:S02]  /*03b0*/  DMUL R18, R18, R18 ;  /* 0x0000001212127228 */ /* 0x000fe40000000000 */
[----:B------:R-:W-:Y:S02]  /*03c0*/  DADD R22, R14, -UR14 ;  /* 0x8000000e0e167e29 */ /* 0x000fe40008000000 */
[----:B------:R-:W-:-:S04]  /*03d0*/  DSETP.GEU.AND P1, PT, R6, -R20, PT ;  /* 0x800000140600722a */ /* 0x000fc80003f2e000 */
[----:B------:R-:W-:Y:S01]  /*03e0*/  DFMA R16, R16, R16, R18 ;  /* 0x000000101010722b */ /* 0x000fe20000000012 */
[----:B------:R-:W-:Y:S01]  /*03f0*/  MOV R18, 0x1 ;  /* 0x0000000100127802 */ /* 0x000fe20000000f00 */
[----:B------:R-:W-:-:S04]  /*0400*/  IMAD.MOV.U32 R19, RZ, RZ, 0x2 ;  /* 0x00000002ff137424 */ /* 0x000fc800078e00ff */
[----:B------:R0:W-:Y:S02]  /*0410*/  @!P0 STG.E.U8 desc[UR6][R8.64+0x3], R18 ;  /* 0x0000031208008986 */ /* 0x0001e4000c101106 */
[----:B------:R-:W-:Y:S01]  /*0420*/  DFMA R16, R22, R22, R16 ;  /* 0x000000161610722b */ /* 0x000fe20000000010 */
[----:B------:R-:W-:Y:S01]  /*0430*/  ISETP.NE.AND P0, PT, R25, RZ, PT ;  /* 0x000000ff1900720c */ /* 0x000fe20003f05270 */
[----:B------:R-:W-:Y:S01]  /*0440*/  @!P1 DADD R6, -RZ, -R20 ;  /* 0x00000000ff069229 */ /* 0x000fe20000000914 */
[----:B------:R0:W-:Y:S01]  /*0450*/  @!P1 STG.E.U8 desc[UR6][R8.64+0x3], R19 ;  /* 0x0000031308009986 */ /* 0x0001e2000c101106 */
[----:B------:R-:W-:-:S06]  /*0460*/  IMAD.MOV.U32 R20, RZ, RZ, 0x3 ;  /* 0x00000003ff147424 */ /* 0x000fcc00078e00ff */
[----:B------:R-:W-:-:S14]  /*0470*/  DSETP.GEU.AND P2, PT, R6, -R16, PT ;  /* 0x800000100600722a */ /* 0x000fdc0003f4e000 */
[----:B------:R0:W-:Y:S01]  /*0480*/  @!P2 STG.E.U8 desc[UR6][R8.64+0x3], R20 ;  /* 0x000003140800a986 */ /* 0x0001e2000c101106 */
[----:B------:R-:W-:Y:S01]  /*0490*/  @!P2 DADD R6, -RZ, -R16 ;  /* 0x00000000ff06a229 */ /* 0x000fe20000000910 */
[----:B------:R-:W-:Y:S10]  /*04a0*/  @!P0 BRA `(.L_x_0) ;  /* 0x0000000000f08947 */ /* 0x000ff40003800000 */
[----:B------:R-:W-:Y:S02]  /*04b0*/  IMAD.MOV.U32 R5, RZ, RZ, 0x4 ;  /* 0x00000004ff057424 */ /* 0x000fe400078e00ff */
[----:B------:R-:W-:-:S07]  /*04c0*/  IMAD.MOV.U32 R24, RZ, RZ, 0x90 ;  /* 0x00000090ff187424 */ /* 0x000fce00078e00ff */
.L_x_1:
[----:B0-2---:R-:W0:Y:S01]  /*04d0*/  LDC.64 R20, c[0x3][R24+-0x28] ;  /* 0x00fff60018147b82 */ /* 0x005e220000000a00 */
[----:B------:R-:W-:-:S07]  /*04e0*/  IADD3 R25, PT, PT, R25, 0x4, RZ ;  /* 0x0000000419197810 */ /* 0x000fce0007ffe0ff */
[----:B------:R-:W1:Y:S08]  /*04f0*/  LDC.64 R18, c[0x3][R24+-0x30] ;  /* 0x00fff40018127b82 */ /* 0x000e700000000a00 */
[----:B------:R-:W2:Y:S01]  /*0500*/  LDC.64 R22, c[0x3][R24+-0x20] ;  /* 0x00fff80018167b82 */ /* 0x000ea20000000a00 */
[----:B0-----:R-:W-:-:S07]  /*0510*/  DADD R20, R10, -R20 ;  /* 0x000000000a147229 */ /* 0x001fce0000000814 */
[----:B------:R-:W0:Y:S01]  /*0520*/  LDC.64 R16, c[0x3][R24+-0x10] ;  /* 0x00fffc0018107b82 */ /* 0x000e220000000a00 */
[----:B-1----:R-:W-:Y:S02]  /*0530*/  DADD R18, R12, -R18 ;  /* 0x000000000c127229 */ /* 0x002fe40000000812 */
[----:B------:R-:W-:Y:S02]  /*0540*/  DMUL R20, R20, R20 ;  /* 0x0000001414147228 */ /* 0x000fe40000000000 */
[----:B--2---:R-:W-:-:S06]  /*0550*/  DADD R22, R14, -R22 ;  /* 0x000000000e167229 */ /* 0x004fcc0000000816 */
[----:B------:R-:W-:Y:S01]  /*0560*/  DFMA R20, R18, R18, R20 ;  /* 0x000000121214722b */ /* 0x000fe20000000014 */
[----:B------:R-:W1:Y:S01]  /*0570*/  LDC.64 R18, c[0x3][R24+-0x18] ;  /* 0x00fffa0018127b82 */ /* 0x000e620000000a00 */
[----:B0-----:R-:W-:-:S06]  /*0580*/  DADD R16, R10, -R16 ;  /* 0x000000000a107229 */ /* 0x001fcc0000000810 */
[----:B------:R-:W-:Y:S01]  /*0590*/  DFMA R20, R22, R22, R20 ;  /* 0x000000161614722b */ /* 0x000fe20000000014 */
[----:B------:R-:W0:Y:S01]  /*05a0*/  LDC.64 R22, c[0x3][R24+-0x8] ;  /* 0x00fffe0018167b82 */ /* 0x000e220000000a00 */
[----:B------:R-:W-:-:S06]  /*05b0*/  DMUL R16, R16, R16 ;  /* 0x0000001010107228 */ /* 0x000fcc0000000000 */
[----:B------:R-:W-:-:S06]  /*05c0*/  DSETP.GEU.AND P0, PT, R6, -R20, PT ;  /* 0x800000140600722a */ /* 0x000fcc0003f0e000 */
[----:B------:R-:W-:Y:S01]  /*05d0*/  ISETP.NE.AND P0, PT, R5, RZ, P0 ;  /* 0x000000ff0500720c */ /* 0x000fe20000705270 */
[----:B-1----:R-:W-:-:S08]  /*05e0*/  DADD R18, R12, -R18 ;  /* 0x000000000c127229 */ /* 0x002fd00000000812 */
[----:B------:R-:W-:Y:S02]  /*05f0*/  DFMA R16, R18, R18, R16 ;  /* 0x000000121210722b */ /* 0x000fe40000000010 */
[----:B0-----:R-:W-:Y:S01]  /*0600*/  DADD R22, R14, -R22 ;  /* 0x000000000e167229 */ /* 0x001fe20000000816 */
[----:B------:R-:W0:Y:S01]  /*0610*/  LDC.64 R18, c[0x3][R24+0x8] ;  /* 0x00c0020018127b82 */ /* 0x000e220000000a00 */
[----:B------:R-:W-:Y:S01]  /*0620*/  @!P0 DADD R6, -RZ, -R20 ;  /* 0x00000000ff068229 */ /* 0x000fe20000000914 */
[----:B------:R1:W-:Y:S01]  /*0630*/  @!P0 STG.E.U8 desc[UR6][R8.64+0x3], R5 ;  /* 0x0000030508008986 */ /* 0x0003e2000c101106 */
[----:B------:R-:W-:-:S04]  /*0640*/  ISETP.NE.AND P0, PT, R25, RZ, PT ;  /* 0x000000ff1900720c */ /* 0x000fc80003f05270 */
[----:B------:R-:W-:Y:S01]  /*0650*/  DFMA R16, R22, R22, R16 ;  /* 0x000000161610722b */ /* 0x000fe20000000010 */
[----:B------:R-:W2:Y:S07]  /*0660*/  LDC.64 R20, c[0x3][R24+0x10] ;  /* 0x00c0040018147b82 */ /* 0x000eae0000000a00 */
[----:B------:R-:W-:Y:S01]  /*0670*/  DSETP.GEU.AND P2, PT, R6, -R16, PT ;  /* 0x800000100600722a */ /* 0x000fe20003f4e000 */
[----:B------:R-:W3:Y:S01]  /*0680*/  LDC.64 R22, c[0x3][R24] ;  /* 0x00c0000018167b82 */ /* 0x000ee20000000a00 */
[----:B0-----:R-:W-:-:S12]  /*0690*/  DADD R18, R10, -R18 ;  /* 0x000000000a127229 */ /* 0x001fd80000000812 */
[----:B------:R-:W-:Y:S02]  /*06a0*/  @!P2 DADD R6, -RZ, -R16 ;  /* 0x00000000ff06a229 */ /* 0x000fe40000000910 */
[----:B------:R-:W-:Y:S01]  /*06b0*/  DMUL R16, R18, R18 ;  /* 0x0000001212107228 */ /* 0x000fe20000000000 */
[----:B------:R-:W0:Y:S01]  /*06c0*/  LDC.64 R18, c[0x3][R24+0x20] ;  /* 0x00c0080018127b82 */ /* 0x000e220000000a00 */
[----:B--2---:R-:W-:Y:S02]  /*06d0*/  DADD R20, R14, -R20 ;  /* 0x000000000e147229 */ /* 0x004fe40000000814 */
[----:B---3--:R-:W-:-:S08]  /*06e0*/  DADD R22, R12, -R22 ;  /* 0x000000000c167229 */ /* 0x008fd00000000816 */
[----:B------:R-:W-:Y:S02]  /*06f0*/  DFMA R16, R22, R22, R16 ;  /* 0x000000161610722b */ /* 0x000fe40000000010 */
[----:B------:R2:W3:Y:S06]  /*0700*/  LDC.64 R22, c[0x3][R24+0x18] ;  /* 0x00c0060018167b82 */ /* 0x0004ec0000000a00 */
[----:B------:R-:W-:Y:S02]  /*0710*/  DFMA R16, R20, R20, R16 ;  /* 0x000000141410722b */ /* 0x000fe40000000010 */
[----:B------:R2:W4:Y:S01]  /*0720*/  LDC.64 R20, c[0x3][R24+0x28] ;  /* 0x00c00a0018147b82 */ /* 0x0005220000000a00 */
[----:B0-----:R-:W-:-:S05]  /*0730*/  DADD R18, R10, -R18 ;  /* 0x000000000a127229 */ /* 0x001fca0000000812 */
[----:B------:R-:W-:Y:S01]  /*0740*/  DSETP.GEU.AND P3, PT, R6, -R16, PT ;  /* 0x800000100600722a */ /* 0x000fe20003f6e000 */
[----:B--2---:R-:W-:Y:S02]  /*0750*/  VIADD R24, R24, 0x60 ;  /* 0x0000006018187836 */ /* 0x004fe40000000000 */
[----:B------:R-:W-:Y:S02]  /*0760*/  DMUL R18, R18, R18 ;  /* 0x0000001212127228 */ /* 0x000fe40000000000 */
[----:B---3--:R-:W-:-:S09]  /*0770*/  DADD R22, R12, -R22 ;  /* 0x000000000c167229 */ /* 0x008fd20000000816 */
[----:B------:R-:W-:Y:S02]  /*0780*/  @!P3 DADD R6, -RZ, -R16 ;  /* 0x00000000ff06b229 */ /* 0x000fe40000000910 */
[----:B------:R-:W-:Y:S02]  /*0790*/  DFMA R18, R22, R22, R18 ;  /* 0x000000161612722b */ /* 0x000fe40000000012 */
[----:B----4-:R-:W-:Y:S01]  /*07a0*/  DADD R20, R14, -R20 ;  /* 0x000000000e147229 */ /* 0x010fe20000000814 */
[----:B------:R-:W-:-:S05]  /*07b0*/  @!P2 IADD3 R23, PT, PT, R5, 0x1, RZ ;  /* 0x000000010517a810 */ /* 0x000fca0007ffe0ff */
[----:B------:R2:W-:Y:S02]  /*07c0*/  @!P2 STG.E.U8 desc[UR6][R8.64+0x3], R23 ;  /* 0x000003170800a986 */ /* 0x0005e4000c101106 */
[----:B------:R-:W-:Y:S01]  /*07d0*/  DFMA R18, R20, R20, R18 ;  /* 0x000000141412722b */ /* 0x000fe20000000012 */
[----:B------:R-:W-:-:S05]  /*07e0*/  @!P3 VIADD R21, R5, 0x2 ;  /* 0x000000020515b836 */ /* 0x000fca0000000000 */
[----:B------:R2:W-:Y:S02]  /*07f0*/  @!P3 STG.E.U8 desc[UR6][R8.64+0x3], R21 ;  /* 0x000003150800b986 */ /* 0x0005e4000c101106 */
[----:B------:R-:W-:-:S14]  /*0800*/  DSETP.GEU.AND P1, PT, R6, -R18, PT ;  /* 0x800000120600722a */ /* 0x000fdc0003f2e000 */
[C---:B------:R-:W-:Y:S01]  /*0810*/  @!P1 VIADD R17, R5.reuse, 0x3 ;  /* 0x0000000305119836 */ /* 0x040fe20000000000 */
[----:B------:R-:W-:Y:S01]  /*0820*/  @!P1 DADD R6, -RZ, -R18 ;  /* 0x00000000ff069229 */ /* 0x000fe20000000912 */
[----:B-1----:R-:W-:-:S03]  /*0830*/  VIADD R5, R5, 0x4 ;  /* 0x0000000405057836 */ /* 0x002fc60000000000 */
[----:B------:R2:W-:Y:S01]  /*0840*/  @!P1 STG.E.U8 desc[UR6][R8.64+0x3], R17 ;  /* 0x0000031108009986 */ /* 0x0005e2000c101106 */
[----:B------:R-:W-:Y:S06]  /*0850*/  @P0 BRA `(.L_x_1) ;  /* 0xfffffffc001c0947 */ /* 0x000fec000383ffff */
[----:B------:R-:W-:-:S07]  /*0860*/  MOV R5, R2 ;  /* 0x0000000200057202 */ /* 0x000fce0000000f00 */
.L_x_0:
[----:B------:R-:W-:-:S13]  /*0870*/  ISETP.NE.AND P0, PT, R0, RZ, PT ;  /* 0x000000ff0000720c */ /* 0x000fda0003f05270 */
[----:B------:R-:W-:Y:S05]  /*0880*/  @!P0 BRA `(.L_x_2) ;  /* 0x0000000000d88947 */ /* 0x000fea0003800000 */
[----:B------:R-:W3:Y:S01]  /*0890*/  LDCU UR4, c[0x0][0x38c] ;  /* 0x00007180ff0477ac */ /* 0x000ee20008000800 */
[----:B------:R-:W-:Y:S01]  /*08a0*/  ISETP.NE.AND P0, PT, R0, 0x1, PT ;  /* 0x000000010000780c */ /* 0x000fe20003f05270 */
[----:B---3--:R-:W-:-:S12]  /*08b0*/  ULOP3.LUT UP0, URZ, UR4, 0x1, URZ, 0xc0, !UPT ;  /* 0x0000000104ff7892 */ /* 0x008fd8000f80c0ff */
[----:B------:R-:W-:Y:S05]  /*08c0*/  @!P0 BRA `(.L_x_3) ;  /* 0x0000000000808947 */ /* 0x000fea0003800000 */
[----:B-1----:R-:W3:Y:S01]  /*08d0*/  LDG.E R27, desc[UR6][R8.64] ;  /* 0x00000006081b7981 */ /* 0x002ee2000c1e1900 */
[----:B------:R-:W-:-:S04]  /*08e0*/  IMAD R26, R5, 0x18, RZ ;  /* 0x00000018051a7824 */ /* 0x000fc800078e02ff */
[----:B0-2---:R-:W0:Y:S08]  /*08f0*/  LDC.64 R20, c[0x3][R26+0x8] ;  /* 0x00c002001a147b82 */ /* 0x005e300000000a00 */
[----:B------:R-:W1:Y:S08]  /*0900*/  LDC.64 R24, c[0x3][R26] ;  /* 0x00c000001a187b82 */ /* 0x000e700000000a00 */
[----:B------:R-:W2:Y:S08]  /*0910*/  LDC.64 R12, c[0x3][R26+0x10] ;  /* 0x00c004001a0c7b82 */ /* 0x000eb00000000a00 */
[----:B------:R-:W4:Y:S08]  /*0920*/  LDC.64 R10, c[0x3][R26+0x20] ;  /* 0x00c008001a0a7b82 */ /* 0x000f300000000a00 */
[----:B------:R-:W5:Y:S01]  /*0930*/  LDC.64 R22, c[0x3][R26+0x18] ;  /* 0x00c006001a167b82 */ /* 0x000f620000000a00 */
[----:B---3--:R-:W0:Y:S08]  /*0940*/  I2F.F64.U8 R18, R27.B1 ;  /* 0x1000001b00127312 */ /* 0x008e300000001800 */
[----:B------:R-:W1:Y:S01]  /*0950*/  I2F.F64.U8 R16, R27 ;  /* 0x0000001b00107312 */ /* 0x000e620000001800 */
[----:B0-----:R-:W-:-:S07]  /*0960*/  DADD R20, R18, -R20 ;  /* 0x0000000012147229 */ /* 0x001fce0000000814 */
[----:B------:R-:W2:Y:S01]  /*0970*/  I2F.F64.U8 R14, R27.B2 ;  /* 0x2000001b000e7312 */ /* 0x000ea20000001800 */
[----:B----4-:R-:W-:Y:S02]  /*0980*/  DADD R10, R18, -R10 ;  /* 0x00000000120a7229 */ /* 0x010fe4000000080a */
[----:B-1----:R-:W-:Y:S02]  /*0990*/  DADD R24, R16, -R24 ;  /* 0x0000000010187229 */ /* 0x002fe40000000818 */
[----:B------:R-:W-:Y:S02]  /*09a0*/  DMUL R20, R20, R20 ;  /* 0x0000001414147228 */ /* 0x000fe40000000000 */
[----:B-----5:R-:W-:Y:S02]  /*09b0*/  DADD R22, R16, -R22 ;  /* 0x0000000010167229 */ /* 0x020fe40000000816 */
[----:B------:R-:W-:Y:S02]  /*09c0*/  DMUL R10, R10, R10 ;  /* 0x0000000a0a0a7228 */ /* 0x000fe40000000000 */
[----:B--2---:R-:W-:-:S02]  /*09d0*/  DADD R12, R14, -R12 ;  /* 0x000000000e0c7229 */ /* 0x004fc4000000080c */
[----:B------:R-:W-:Y:S01]  /*09e0*/  DFMA R20, R24, R24, R20 ;  /* 0x000000181814722b */ /* 0x000fe20000000014 */
[----:B------:R-:W0:Y:S03]  /*09f0*/  LDC.64 R24, c[0x3][R26+0x28] ;  /* 0x00c00a001a187b82 */ /* 0x000e260000000a00 */
[----:B------:R-:W-:-:S04]  /*0a00*/  DFMA R10, R22, R22, R10 ;  /* 0x00000016160a722b */ /* 0x000fc8000000000a */
[----:B------:R-:W-:-:S08]  /*0a10*/  DFMA R20, R12, R12, R20 ;  /* 0x0000000c0c14722b */ /* 0x000fd00000000014 */
[----:B------:R-:W-:-:S06]  /*0a20*/  DSETP.GEU.AND P0, PT, R6, -R20, PT ;  /* 0x800000140600722a */ /* 0x000fcc0003f0e000 */
[----:B------:R-:W-:Y:S01]  /*0a30*/  ISETP.NE.AND P0, PT, R5, RZ, P0 ;  /* 0x000000ff0500720c */ /* 0x000fe20000705270 */
[----:B0-----:R-:W-:-:S08]  /*0a40*/  DADD R24, R14, -R24 ;  /* 0x000000000e187229 */ /* 0x001fd00000000818 */
[----:B------:R-:W-:-:S04]  /*0a50*/  DFMA R10, R24, R24, R10 ;  /* 0x00000018180a722b */ /* 0x000fc8000000000a */
[----:B------:R0:W-:Y:S01]  /*0a60*/  @!P0 STG.E.U8 desc[UR6][R8.64+0x3], R5 ;  /* 0x0000030508008986 */ /* 0x0001e2000c101106 */
[----:B------:R-:W-:-:S08]  /*0a70*/  @!P0 DADD R6, -RZ, -R20 ;  /* 0x00000000ff068229 */ /* 0x000fd00000000914 */
[----:B------:R-:W-:-:S14]  /*0a80*/  DSETP.GEU.AND P1, PT, R6, -R10, PT ;  /* 0x8000000a0600722a */ /* 0x000fdc0003f2e000 */
[C---:B------:R-:W-:Y:S01]  /*0a90*/  @!P1 VIADD R13, R5.reuse, 0x1 ;  /* 0x00000001050d9836 */ /* 0x040fe20000000000 */
[----:B------:R-:W-:Y:S01]  /*0aa0*/  @!P1 DADD R6, -RZ, -R10 ;  /* 0x00000000ff069229 */ /* 0x000fe2000000090a */
[----:B0-----:R-:W-:-:S03]  /*0ab0*/  VIADD R5, R5, 0x2 ;  /* 0x0000000205057836 */ /* 0x001fc60000000000 */
[----:B------:R3:W-:Y:S07]  /*0ac0*/  @!P1 STG.E.U8 desc[UR6][R8.64+0x3], R13 ;  /* 0x0000030d08009986 */ /* 0x0007ee000c101106 */
.L_x_3:
[----:B------:R-:W-:Y:S05]  /*0ad0*/  BRA.U !UP0, `(.L_x_2) ;  /* 0x0000000108447547 */ /* 0x000fea000b800000 */
[----:B01----:R-:W4:Y:S01]  /*0ae0*/  LDG.E R20, desc[UR6][R8.64] ;  /* 0x0000000608147981 */ /* 0x003f22000c1e1900 */
[----:B--2---:R-:W-:-:S04]  /*0af0*/  IMAD R21, R5, 0x18, RZ ;  /* 0x0000001805157824 */ /* 0x004fc800078e02ff */
[----:B------:R-:W0:Y:S08]  /*0b00*/  LDC.64 R18, c[0x3][R21+0x8] ;  /* 0x00c0020015127b82 */ /* 0x000e300000000a00 */
[----:B---3--:R-:W1:Y:S08]  /*0b10*/  LDC.64 R12, c[0x3][R21] ;  /* 0x00c00000150c7b82 */ /* 0x008e700000000a00 */
[----:B------:R-:W2:Y:S01]  /*0b20*/  LDC.64 R10, c[0x3][R21+0x10] ;  /* 0x00c00400150a7b82 */ /* 0x000ea20000000a00 */
[----:B----4-:R-:W0:Y:S08]  /*0b30*/  I2F.F64.U8 R16, R20.B1 ;  /* 0x1000001400107312 */ /* 0x010e300000001800 */
[----:B------:R-:W1:Y:S01]  /*0b40*/  I2F.F64.U8 R14, R20 ;  /* 0x00000014000e7312 */ /* 0x000e620000001800 */
[----:B0-----:R-:W-:-:S07]  /*0b50*/  DADD R16, R16, -R18 ;  /* 0x0000000010107229 */ /* 0x001fce0000000812 */
[----:B------:R-:W2:Y:S01]  /*0b60*/  I2F.F64.U8 R18, R20.B2 ;  /* 0x2000001400127312 */ /* 0x000ea20000001800 */
[----:B-1----:R-:W-:Y:S02]  /*0b70*/  DADD R12, R14, -R12 ;  /* 0x000000000e0c7229 */ /* 0x002fe4000000080c */
[----:B------:R-:W-:Y:S02]  /*0b80*/  DMUL R16, R16, R16 ;  /* 0x0000001010107228 */ /* 0x000fe40000000000 */
[----:B--2---:R-:W-:-:S06]  /*0b90*/  DADD R10, R18, -R10 ;  /* 0x00000000120a7229 */ /* 0x004fcc000000080a */
[----:B------:R-:W-:-:S08]  /*0ba0*/  DFMA R16, R12, R12, R16 ;  /* 0x0000000c0c10722b */ /* 0x000fd00000000010 */
[----:B------:R-:W-:-:S08]  /*0bb0*/  DFMA R16, R10, R10, R16 ;  /* 0x0000000a0a10722b */ /* 0x000fd00000000010 */
[----:B------:R-:W-:-:S06]  /*0bc0*/  DSETP.GEU.AND P0, PT, R6, -R16, PT ;  /* 0x800000100600722a */ /* 0x000fcc0003f0e000 */
[----:B------:R-:W-:-:S13]  /*0bd0*/  ISETP.NE.AND P0, PT, R5, RZ, P0 ;  /* 0x000000ff0500720c */ /* 0x000fda0000705270 */
[----:B------:R4:W-:Y:S02]  /*0be0*/  @!P0 STG.E.U8 desc[UR6][R8.64+0x3], R5 ;  /* 0x0000030508008986 */ /* 0x0009e4000c101106 */
.L_x_2:
[----:B------:R-:W5:Y:S01]  /*0bf0*/  LDCU.64 UR4, c[0x0][0x388] ;  /* 0x00007100ff0477ac */ /* 0x000f620008000a00 */
[----:B------:R-:W-:-:S04]  /*0c00*/  IADD3 R3, PT, PT, R4, R3, RZ ;  /* 0x0000000304037210 */ /* 0x000fc80007ffe0ff */
[----:B-----5:R-:W-:Y:S02]  /*0c10*/  ISETP.GE.AND P0, PT, R3, UR4, PT ;  /* 0x0000000403007c0c */ /* 0x020fe4000bf06270 */
[----:B------:R-:W-:-:S13]  /*0c20*/  ISETP.NE.AND P1, PT, RZ, UR5, PT ;  /* 0x00000005ff007c0c */ /* 0x000fda000bf25270 */
[----:B------:R-:W-:Y:S05]  /*0c30*/  @!P0 BRA P1, `(.L_x_4) ;  /* 0xfffffff400288947 */ /* 0x000fea000083ffff */
[----:B-1----:R-:W-:Y:S05]  /*0c40*/  EXIT ;  /* 0x000000000000794d */ /* 0x002fea0003800000 */
.L_x_5:
[----:B------:R-:W-:-:S00]  /*0c50*/  BRA `(.L_x_5) ;  /* 0xfffffffc00fc7947 */ /* 0x000fc0000383ffff */
[----:B------:R-:W-:-:S00]  /*0c60*/  NOP ;  /* 0x0000000000007918 */ /* 0x000fc00000000000 */
        /* <DEDUP_REMOVED lines=9> */
.L_x_6:


//--------------------- .nv.shared.reserved.0     --------------------------
	.section	.nv.shared.reserved.0,"aw",@nobits
	.weak		__nv_reservedSMEM_offset_0_alias
	.size		__nv_reservedSMEM_offset_0_alias, 0, 64
	.other		__nv_reservedSMEM_offset_0_alias,@"STO_CUDA_RESERVED_SHARED STV_DEFAULT"
__nv_reservedSMEM_offset_0_alias:
	.zero		0
	.zero		64


//--------------------- .nv.constant0._Z6kernelP6uchar4ii --------------------------
	.section	.nv.constant0._Z6kernelP6uchar4ii,"a",@progbits
	.sectionflags	@""
	.align	4
.nv.constant0._Z6kernelP6uchar4ii:
	.zero		912


//--------------------- SYMBOLS --------------------------

	.type		.nv.reservedSmem.offset0,@object
	.size		.nv.reservedSmem.offset0,0x4
